//
// Generated by NVIDIA NVVM Compiler
//
// Compiler Build ID: CL-36424714
// Cuda compilation tools, release 13.0, V13.0.88
// Based on NVVM 20.0.0
//

.version 9.0
.target sm_100
.address_size 64


.entry _Z9HelloCUDAPciPl(
	.param .u64 .ptr .align 1 _Z9HelloCUDAPciPl_param_0,
	.param .u32 _Z9HelloCUDAPciPl_param_1,
	.param .u64 .ptr .align 1 _Z9HelloCUDAPciPl_param_2
)
{
	.local .align 4 .b8 	__local_depot0[12];
	.reg .b64 	%SP;
	.reg .b64 	%SPL;
	.reg .pred 	%p<10>;
	.reg .b16 	%rs<14>;
	.reg .b32 	%r<46>;
	.reg .b64 	%rd<34>;

	mov.u64 	%SPL, __local_depot0;
	ld.param.u64 	%rd18, [_Z9HelloCUDAPciPl_param_0];
	ld.param.u32 	%r16, [_Z9HelloCUDAPciPl_param_1];
	ld.param.u64 	%rd16, [_Z9HelloCUDAPciPl_param_2];
	cvta.to.global.u64 	%rd1, %rd18;
	add.u64 	%rd2, %SPL, 0;
	mov.b32 	%r17, 1819043144;
	st.local.u32 	[%rd2], %r17;
	mov.b32 	%r18, 1430462575;
	st.local.u32 	[%rd2+4], %r18;
	add.s64 	%rd31, %rd2, 8;
	mov.b32 	%r19, 2179396;
	st.local.u32 	[%rd2+8], %r19;
	// begin inline asm
	mov.u64 	%rd17, %clock64;
	// end inline asm
	setp.lt.s32 	%p1, %r16, 1;
	@%p1 bra 	$L__BB0_13;
	and.b32  	%r1, %r16, 15;
	setp.lt.u32 	%p2, %r16, 16;
	mov.b32 	%r43, 0;
	@%p2 bra 	$L__BB0_4;
	and.b32  	%r43, %r16, 2147483632;
	neg.s32 	%r41, %r43;
	add.s64 	%rd30, %rd1, 7;
$L__BB0_3:
	.pragma "nounroll";
	ld.local.u32 	%r21, [%rd31+-8];
	bfe.u32 	%r22, %r21, 0, 8;
	bfe.u32 	%r23, %r21, 8, 8;
	bfe.u32 	%r24, %r21, 16, 8;
	bfe.u32 	%r25, %r21, 24, 8;
	st.global.u8 	[%rd30+-7], %r22;
	st.global.u8 	[%rd30+-6], %r23;
	st.global.u8 	[%rd30+-5], %r24;
	st.global.u8 	[%rd30+-4], %r25;
	ld.local.u32 	%r26, [%rd31+-4];
	bfe.u32 	%r27, %r26, 0, 8;
	bfe.u32 	%r28, %r26, 8, 8;
	bfe.u32 	%r29, %r26, 16, 8;
	bfe.u32 	%r30, %r26, 24, 8;
	st.global.u8 	[%rd30+-3], %r27;
	st.global.u8 	[%rd30+-2], %r28;
	st.global.u8 	[%rd30+-1], %r29;
	st.global.u8 	[%rd30], %r30;
	ld.local.u32 	%r31, [%rd31];
	bfe.u32 	%r32, %r31, 0, 8;
	bfe.u32 	%r33, %r31, 8, 8;
	bfe.u32 	%r34, %r31, 16, 8;
	bfe.u32 	%r35, %r31, 24, 8;
	st.global.u8 	[%rd30+1], %r32;
	st.global.u8 	[%rd30+2], %r33;
	st.global.u8 	[%rd30+3], %r34;
	st.global.u8 	[%rd30+4], %r35;
	ld.local.u32 	%r36, [%rd31+4];
	bfe.u32 	%r37, %r36, 0, 8;
	bfe.u32 	%r38, %r36, 8, 8;
	bfe.u32 	%r39, %r36, 16, 8;
	bfe.u32 	%r40, %r36, 24, 8;
	st.global.u8 	[%rd30+5], %r37;
	st.global.u8 	[%rd30+6], %r38;
	st.global.u8 	[%rd30+7], %r39;
	st.global.u8 	[%rd30+8], %r40;
	add.s32 	%r41, %r41, 16;
	add.s64 	%rd31, %rd31, 16;
	add.s64 	%rd30, %rd30, 16;
	setp.ne.s32 	%p3, %r41, 0;
	@%p3 bra 	$L__BB0_3;
$L__BB0_4:
	setp.eq.s32 	%p4, %r1, 0;
	@%p4 bra 	$L__BB0_13;
	and.b32  	%r7, %r16, 7;
	setp.lt.u32 	%p5, %r1, 8;
	@%p5 bra 	$L__BB0_7;
	cvt.u64.u32 	%rd20, %r43;
	add.s64 	%rd21, %rd2, %rd20;
	ld.local.u8 	%rs1, [%rd21];
	add.s64 	%rd22, %rd1, %rd20;
	st.global.u8 	[%rd22], %rs1;
	ld.local.u8 	%rs2, [%rd21+1];
	st.global.u8 	[%rd22+1], %rs2;
	ld.local.u8 	%rs3, [%rd21+2];
	st.global.u8 	[%rd22+2], %rs3;
	ld.local.u8 	%rs4, [%rd21+3];
	st.global.u8 	[%rd22+3], %rs4;
	ld.local.u8 	%rs5, [%rd21+4];
	st.global.u8 	[%rd22+4], %rs5;
	ld.local.u8 	%rs6, [%rd21+5];
	st.global.u8 	[%rd22+5], %rs6;
	ld.local.u8 	%rs7, [%rd21+6];
	st.global.u8 	[%rd22+6], %rs7;
	ld.local.u8 	%rs8, [%rd21+7];
	st.global.u8 	[%rd22+7], %rs8;
	add.s32 	%r43, %r43, 8;
$L__BB0_7:
	setp.eq.s32 	%p6, %r7, 0;
	@%p6 bra 	$L__BB0_13;
	and.b32  	%r10, %r16, 3;
	setp.lt.u32 	%p7, %r7, 4;
	@%p7 bra 	$L__BB0_10;
	cvt.u64.u32 	%rd23, %r43;
	add.s64 	%rd24, %rd2, %rd23;
	ld.local.u8 	%rs9, [%rd24];
	add.s64 	%rd25, %rd1, %rd23;
	st.global.u8 	[%rd25], %rs9;
	ld.local.u8 	%rs10, [%rd24+1];
	st.global.u8 	[%rd25+1], %rs10;
	ld.local.u8 	%rs11, [%rd24+2];
	st.global.u8 	[%rd25+2], %rs11;
	ld.local.u8 	%rs12, [%rd24+3];
	st.global.u8 	[%rd25+3], %rs12;
	add.s32 	%r43, %r43, 4;
$L__BB0_10:
	setp.eq.s32 	%p8, %r10, 0;
	@%p8 bra 	$L__BB0_13;
	cvt.u64.u32 	%rd26, %r43;
	add.s64 	%rd33, %rd1, %rd26;
	add.s64 	%rd32, %rd2, %rd26;
	neg.s32 	%r45, %r10;
$L__BB0_12:
	.pragma "nounroll";
	ld.local.u8 	%rs13, [%rd32];
	st.global.u8 	[%rd33], %rs13;
	add.s64 	%rd33, %rd33, 1;
	add.s64 	%rd32, %rd32, 1;
	add.s32 	%r45, %r45, 1;
	setp.ne.s32 	%p9, %r45, 0;
	@%p9 bra 	$L__BB0_12;
$L__BB0_13:
	cvta.to.global.u64 	%rd28, %rd16;
	// begin inline asm
	mov.u64 	%rd27, %clock64;
	// end inline asm
	sub.s64 	%rd29, %rd27, %rd17;
	st.global.u64 	[%rd28], %rd29;
	ret;

}


// ===== COMPILED SASS (sm_100) =====

	.target	sm_100

	.elftype	@"ET_EXEC"


//--------------------- .note.nv.tkinfo           --------------------------
	.section	.note.nv.tkinfo,"",@"SHT_NOTE"
	.sectionflags	@"SHF_NOTE_NV_TKINFO"
	.tkinfo
        /*0018*/ 	.word	0x00000002
        /*0030*/ 	.string	""
        /*0030*/ 	.string	"ptxas"
        /*0030*/ 	.string	"Cuda compilation tools, release 13.0, V13.0.88"
        /*0030*/ 	.string	"Build cuda_13.0.r13.0/compiler.36424714_0"
        /*0030*/ 	.string	"-arch sm_100 -m 64 "



//--------------------- .note.nv.cuinfo           --------------------------
	.section	.note.nv.cuinfo,"",@"SHT_NOTE"
	.sectionflags	@"SHF_NOTE_NV_CUINFO"
        /*0018*/ 	.short	0x0002
        /*001a*/ 	.short	0x0064
        /*001c*/ 	.short	0x0082
	.zero		2


//--------------------- .nv.info                  --------------------------
	.section	.nv.info,"",@"SHT_CUDA_INFO"
	.align	4


	//----- nvinfo : EIATTR_REGCOUNT
	.align		4
        /*0000*/ 	.byte	0x04, 0x2f
        /*0002*/ 	.short	(.L_1 - .L_0)
	.align		4
.L_0:
        /*0004*/ 	.word	index@(_Z9HelloCUDAPciPl)
        /*0008*/ 	.word	0x0000001e


	//----- nvinfo : EIATTR_FRAME_SIZE
	.align		4
.L_1:
        /*000c*/ 	.byte	0x04, 0x11
        /*000e*/ 	.short	(.L_3 - .L_2)
	.align		4
.L_2:
        /*0010*/ 	.word	index@(_Z9HelloCUDAPciPl)
        /*0014*/ 	.word	0x00000010


	//----- nvinfo : EIATTR_MIN_STACK_SIZE
	.align		4
.L_3:
        /*0018*/ 	.byte	0x04, 0x12
        /*001a*/ 	.short	(.L_5 - .L_4)
	.align		4
.L_4:
        /*001c*/ 	.word	index@(_Z9HelloCUDAPciPl)
        /*0020*/ 	.word	0x00000010
.L_5:


//--------------------- .nv.compat                --------------------------
	.section	.nv.compat,"",@"SHT_CUDA_COMPAT_INFO"
	.align	4
        /*0000*/ 	.byte	0x02, 0x09, 0x00, 0x00, 0x02, 0x02, 0x01, 0x00, 0x02, 0x05, 0x05, 0x00, 0x03, 0x07, 0x01, 0x01
        /*0010*/ 	.byte	0x02, 0x03, 0x00, 0x00, 0x02, 0x06, 0x01, 0x00, 0x04, 0x0b, 0x08, 0x00, 0x09, 0x00, 0x00, 0x00
        /*0020*/ 	.byte	0x00, 0x00, 0x00, 0x00


//--------------------- .nv.info._Z9HelloCUDAPciPl --------------------------
	.section	.nv.info._Z9HelloCUDAPciPl,"",@"SHT_CUDA_INFO"
	.sectionflags	@""
	.align	4


	//----- nvinfo : EIATTR_CUDA_API_VERSION
	.align		4
        /*0000*/ 	.byte	0x04, 0x37
        /*0002*/ 	.short	(.L_7 - .L_6)
.L_6:
        /*0004*/ 	.word	0x00000082


	//----- nvinfo : EIATTR_KPARAM_INFO
	.align		4
.L_7:
        /*0008*/ 	.byte	0x04, 0x17
        /*000a*/ 	.short	(.L_9 - .L_8)
.L_8:
        /*000c*/ 	.word	0x00000000
        /*0010*/ 	.short	0x0002
        /*0012*/ 	.short	0x0010
        /*0014*/ 	.byte	0x00, 0xf5, 0x21, 0x00


	//----- nvinfo : EIATTR_KPARAM_INFO
	.align		4
.L_9:
        /*0018*/ 	.byte	0x04, 0x17
        /*001a*/ 	.short	(.L_11 - .L_10)
.L_10:
        /*001c*/ 	.word	0x00000000
        /*0020*/ 	.short	0x0001
        /*0022*/ 	.short	0x0008
        /*0024*/ 	.byte	0x00, 0xf0, 0x11, 0x00


	//----- nvinfo : EIATTR_KPARAM_INFO
	.align		4
.L_11:
        /*0028*/ 	.byte	0x04, 0x17
        /*002a*/ 	.short	(.L_13 - .L_12)
.L_12:
        /*002c*/ 	.word	0x00000000
        /*0030*/ 	.short	0x0000
        /*0032*/ 	.short	0x0000
        /*0034*/ 	.byte	0x00, 0xf5, 0x21, 0x00


	//----- nvinfo : EIATTR_SPARSE_MMA_MASK
	.align		4
.L_13:
        /*0038*/ 	.byte	0x03, 0x50
        /*003a*/ 	.short	0x0000


	//----- nvinfo : EIATTR_MAXREG_COUNT
	.align		4
        /*003c*/ 	.byte	0x03, 0x1b
        /*003e*/ 	.short	0x00ff


	//----- nvinfo : EIATTR_MERCURY_ISA_VERSION
	.align		4
        /*0040*/ 	.byte	0x03, 0x5f
        /*0042*/ 	.short	0x0101


	//----- nvinfo : EIATTR_VRC_CTA_INIT_COUNT
	.align		4
        /*0044*/ 	.byte	0x02, 0x4a
	.zero		1
	.zero		1


	//----- nvinfo : EIATTR_EXIT_INSTR_OFFSETS
	.align		4
        /*0048*/ 	.byte	0x04, 0x1c
        /*004a*/ 	.short	(.L_15 - .L_14)


	//   ....[0]....
.L_14:
        /*004c*/ 	.word	0x00000850


	//----- nvinfo : EIATTR_CBANK_PARAM_SIZE
	.align		4
.L_15:
        /*0050*/ 	.byte	0x03, 0x19
        /*0052*/ 	.short	0x0018


	//----- nvinfo : EIATTR_PARAM_CBANK
	.align		4
        /*0054*/ 	.byte	0x04, 0x0a
        /*0056*/ 	.short	(.L_17 - .L_16)
	.align		4
.L_16:
        /*0058*/ 	.word	index@(.nv.constant0._Z9HelloCUDAPciPl)
        /*005c*/ 	.short	0x0380
        /*005e*/ 	.short	0x0018


	//----- nvinfo : EIATTR_SW_WAR
	.align		4
.L_17:
        /*0060*/ 	.byte	0x04, 0x36
        /*0062*/ 	.short	(.L_19 - .L_18)
.L_18:
        /*0064*/ 	.word	0x00000008
.L_19:


//--------------------- .nv.callgraph             --------------------------
	.section	.nv.callgraph,"",@"SHT_CUDA_CALLGRAPH"
	.align	4
	.sectionentsize	8
	.align		4
        /*0000*/ 	.word	0x00000000
	.align		4
        /*0004*/ 	.word	0xffffffff
	.align		4
        /*0008*/ 	.word	0x00000000
	.align		4
        /*000c*/ 	.word	0xfffffffe
	.align		4
        /*0010*/ 	.word	0x00000000
	.align		4
        /*0014*/ 	.word	0xfffffffd
	.align		4
        /*0018*/ 	.word	0x00000000
	.align		4
        /*001c*/ 	.word	0xfffffffc


//--------------------- .text._Z9HelloCUDAPciPl   --------------------------
	.section	.text._Z9HelloCUDAPciPl,"ax",@progbits
	.align	128
.text._Z9HelloCUDAPciPl:
        .type           _Z9HelloCUDAPciPl,@function
        .size           _Z9HelloCUDAPciPl,(.L_x_7 - _Z9HelloCUDAPciPl)
        .other          _Z9HelloCUDAPciPl,@"STO_CUDA_ENTRY STV_DEFAULT"
_Z9HelloCUDAPciPl:
[----:B------:R-:W0:Y:S02]  /*0000*/  LDC R1, c[0x0][0x37c] ;  /* 0x0000df00ff017b82 */ /* 0x000e240000000800 */
[----:B0-----:R-:W-:Y:S01]  /*0010*/  VIADD R1, R1, 0xfffffff0 ;  /* 0xfffffff001017836 */ /* 0x001fe20000000000 */
[----:B------:R-:W0:Y:S01]  /*0020*/  LDCU.64 UR10, c[0x0][0x358] ;  /* 0x00006b00ff0a77ac */ /* 0x000e220008000a00 */
[----:B------:R-:W-:Y:S02]  /*0030*/  IMAD.MOV.U32 R2, RZ, RZ, 0x6c6c6548 ;  /* 0x6c6c6548ff027424 */ /* 0x000fe400078e00ff */
[----:B------:R-:W-:Y:S02]  /*0040*/  IMAD.MOV.U32 R3, RZ, RZ, 0x5543206f ;  /* 0x5543206fff037424 */ /* 0x000fe400078e00ff */
[----:B------:R-:W-:-:S03]  /*0050*/  IMAD.MOV.U32 R0, RZ, RZ, 0x214144 ;  /* 0x00214144ff007424 */ /* 0x000fc600078e00ff */
[----:B------:R1:W-:Y:S04]  /*0060*/  STL.64 [R1], R2 ;  /* 0x0000000201007387 */ /* 0x0003e80000100a00 */
[----:B------:R2:W-:Y:S01]  /*0070*/  STL [R1+0x8], R0 ;  /* 0x0000080001007387 */ /* 0x0005e20000100800 */
[----:B-1----:R-:W-:Y:S01]  /*0080*/  CS2R R2, SR_CLOCKLO ;  /* 0x0000000000027805 */ /* 0x002fe20000015000 */
[----:B------:R-:W1:Y:S02]  /*0090*/  LDCU UR6, c[0x0][0x388] ;  /* 0x00007100ff0677ac */ /* 0x000e640008000800 */
[----:B-1----:R-:W-:-:S09]  /*00a0*/  UISETP.GE.AND UP0, UPT, UR6, 0x1, UPT ;  /* 0x000000010600788c */ /* 0x002fd2000bf06270 */
[----:B0-2---:R-:W-:Y:S05]  /*00b0*/  BRA.U !UP0, `(.L_x_0) ;  /* 0x0000000508d07547 */ /* 0x005fea000b800000 */
[----:B------:R-:W-:Y:S01]  /*00c0*/  UISETP.GE.U32.AND UP1, UPT, UR6, 0x10, UPT ;  /* 0x000000100600788c */ /* 0x000fe2000bf26070 */
[----:B------:R-:W-:Y:S01]  /*00d0*/  IMAD.MOV.U32 R0, RZ, RZ, RZ ;  /* 0x000000ffff007224 */ /* 0x000fe200078e00ff */
[----:B------:R-:W-:-:S04]  /*00e0*/  ULOP3.LUT UR7, UR6, 0xf, URZ, 0xc0, !UPT ;  /* 0x0000000f06077892 */ /* 0x000fc8000f8ec0ff */
[----:B------:R-:W-:-:S03]  /*00f0*/  UISETP.NE.AND UP0, UPT, UR7, URZ, UPT ;  /* 0x000000ff0700728c */ /* 0x000fc6000bf05270 */
[----:B------:R-:W-:Y:S08]  /*0100*/  BRA.U !UP1, `(.L_x_1) ;  /* 0x0000000109cc7547 */ /* 0x000ff0000b800000 */
[----:B------:R-:W0:Y:S01]  /*0110*/  LDCU.64 UR4, c[0x0][0x380] ;  /* 0x00007000ff0477ac */ /* 0x000e220008000a00 */
[----:B------:R-:W-:Y:S01]  /*0120*/  VIADD R12, R1, 0x8 ;  /* 0x00000008010c7836 */ /* 0x000fe20000000000 */
[----:B------:R-:W-:-:S04]  /*0130*/  ULOP3.LUT UR8, UR6, 0x7ffffff0, URZ, 0xc0, !UPT ;  /* 0x7ffffff006087892 */ /* 0x000fc8000f8ec0ff */
[----:B------:R-:W-:Y:S02]  /*0140*/  UIADD3 UR9, UPT, UPT, -UR8, URZ, URZ ;  /* 0x000000ff08097290 */ /* 0x000fe4000fffe1ff */
[----:B------:R-:W-:Y:S01]  /*0150*/  IMAD.U32 R0, RZ, RZ, UR8 ;  /* 0x00000008ff007e24 */ /* 0x000fe2000f8e00ff */
[----:B0-----:R-:W-:-:S04]  /*0160*/  UIADD3 UR4, UP1, UPT, UR4, 0x7, URZ ;  /* 0x0000000704047890 */ /* 0x001fc8000ff3e0ff */
[----:B------:R-:W-:Y:S02]  /*0170*/  UIADD3.X UR5, UPT, UPT, URZ, UR5, URZ, UP1, !UPT ;  /* 0x00000005ff057290 */ /* 0x000fe40008ffe4ff */
[----:B------:R-:W-:-:S04]  /*0180*/  IMAD.U32 R10, RZ, RZ, UR4 ;  /* 0x00000004ff0a7e24 */ /* 0x000fc8000f8e00ff */
[----:B------:R-:W-:-:S07]  /*0190*/  IMAD.U32 R21, RZ, RZ, UR5 ;  /* 0x00000005ff157e24 */ /* 0x000fce000f8e00ff */
.L_x_2:
[----:B--2---:R-:W2:Y:S04]  /*01a0*/  LDL.64 R8, [R12+-0x8] ;  /* 0xfffff8000c087983 */ /* 0x004ea80000100a00 */
[----:B------:R0:W3:Y:S01]  /*01b0*/  LDL.64 R6, [R12] ;  /* 0x000000000c067983 */ /* 0x0000e20000100a00 */
[----:B------:R-:W-:Y:S01]  /*01c0*/  IMAD.MOV.U32 R4, RZ, RZ, R10 ;  /* 0x000000ffff047224 */ /* 0x000fe200078e000a */
[----:B------:R-:W-:Y:S01]  /*01d0*/  UIADD3 UR9, UPT, UPT, UR9, 0x10, URZ ;  /* 0x0000001009097890 */ /* 0x000fe2000fffe0ff */
[----:B------:R-:W-:-:S03]  /*01e0*/  IMAD.MOV.U32 R5, RZ, RZ, R21 ;  /* 0x000000ffff057224 */ /* 0x000fc600078e0015 */
[----:B------:R-:W-:Y:S01]  /*01f0*/  UISETP.NE.AND UP1, UPT, UR9, URZ, UPT ;  /* 0x000000ff0900728c */ /* 0x000fe2000bf25270 */
[----:B------:R-:W-:Y:S01]  /*0200*/  IADD3 R10, P0, PT, R4, 0x10, RZ ;  /* 0x00000010040a7810 */ /* 0x000fe20007f1e0ff */
[----:B0-----:R-:W-:Y:S01]  /*0210*/  VIADD R12, R12, 0x10 ;  /* 0x000000100c0c7836 */ /* 0x001fe20000000000 */
[C---:B--2---:R-:W-:Y:S02]  /*0220*/  PRMT R15, R8.reuse, 0x7772, RZ ;  /* 0x00007772080f7816 */ /* 0x044fe400000000ff */
[C---:B------:R-:W-:Y:S02]  /*0230*/  PRMT R17, R8.reuse, 0x7773, RZ ;  /* 0x0000777308117816 */ /* 0x040fe400000000ff */
[C---:B------:R-:W-:Y:S01]  /*0240*/  PRMT R19, R9.reuse, 0x7770, RZ ;  /* 0x0000777009137816 */ /* 0x040fe200000000ff */
[----:B------:R0:W-:Y:S01]  /*0250*/  STG.E.U8 desc[UR10][R4.64+-0x5], R15 ;  /* 0xfffffb0f04007986 */ /* 0x0001e2000c10110a */
[C---:B------:R-:W-:Y:S02]  /*0260*/  PRMT R11, R8.reuse, 0x7770, RZ ;  /* 0x00007770080b7816 */ /* 0x040fe400000000ff */
[----:B------:R-:W-:Y:S01]  /*0270*/  PRMT R13, R8, 0x7771, RZ ;  /* 0x00007771080d7816 */ /* 0x000fe200000000ff */
[----:B------:R1:W-:Y:S01]  /*0280*/  STG.E.U8 desc[UR10][R4.64+-0x4], R17 ;  /* 0xfffffc1104007986 */ /* 0x0003e2000c10110a */
[----:B------:R-:W-:-:S02]  /*0290*/  PRMT R21, R9, 0x7771, RZ ;  /* 0x0000777109157816 */ /* 0x000fc400000000ff */
[C---:B------:R-:W-:Y:S01]  /*02a0*/  PRMT R23, R9.reuse, 0x7772, RZ ;  /* 0x0000777209177816 */ /* 0x040fe200000000ff */
[----:B------:R2:W-:Y:S01]  /*02b0*/  STG.E.U8 desc[UR10][R4.64+-0x3], R19 ;  /* 0xfffffd1304007986 */ /* 0x0005e2000c10110a */
[----:B------:R-:W-:Y:S02]  /*02c0*/  PRMT R9, R9, 0x7773, RZ ;  /* 0x0000777309097816 */ /* 0x000fe400000000ff */
[C---:B---3--:R-:W-:Y:S01]  /*02d0*/  PRMT R25, R6.reuse, 0x7771, RZ ;  /* 0x0000777106197816 */ /* 0x048fe200000000ff */
[----:B------:R3:W-:Y:S01]  /*02e0*/  STG.E.U8 desc[UR10][R4.64+-0x7], R11 ;  /* 0xfffff90b04007986 */ /* 0x0007e2000c10110a */
[C---:B0-----:R-:W-:Y:S02]  /*02f0*/  PRMT R15, R7.reuse, 0x7770, RZ ;  /* 0x00007770070f7816 */ /* 0x041fe400000000ff */
[----:B------:R-:W-:Y:S01]  /*0300*/  PRMT R27, R6, 0x7772, RZ ;  /* 0x00007772061b7816 */ /* 0x000fe200000000ff */
[----:B------:R0:W-:Y:S01]  /*0310*/  STG.E.U8 desc[UR10][R4.64+-0x6], R13 ;  /* 0xfffffa0d04007986 */ /* 0x0001e2000c10110a */
[----:B-1----:R-:W-:-:S02]  /*0320*/  PRMT R17, R7, 0x7771, RZ ;  /* 0x0000777107117816 */ /* 0x002fc400000000ff */
[C---:B--2---:R-:W-:Y:S01]  /*0330*/  PRMT R19, R7.reuse, 0x7772, RZ ;  /* 0x0000777207137816 */ /* 0x044fe200000000ff */
[----:B------:R1:W-:Y:S01]  /*0340*/  STG.E.U8 desc[UR10][R4.64+-0x2], R21 ;  /* 0xfffffe1504007986 */ /* 0x0003e2000c10110a */
[----:B------:R-:W-:Y:S02]  /*0350*/  PRMT R7, R7, 0x7773, RZ ;  /* 0x0000777307077816 */ /* 0x000fe400000000ff */
[C---:B---3--:R-:W-:Y:S01]  /*0360*/  PRMT R11, R6.reuse, 0x7770, RZ ;  /* 0x00007770060b7816 */ /* 0x048fe200000000ff */
[----:B------:R2:W-:Y:S01]  /*0370*/  STG.E.U8 desc[UR10][R4.64+-0x1], R23 ;  /* 0xffffff1704007986 */ /* 0x0005e2000c10110a */
[----:B0-----:R-:W-:-:S03]  /*0380*/  PRMT R13, R6, 0x7773, RZ ;  /* 0x00007773060d7816 */ /* 0x001fc600000000ff */
[----:B------:R2:W-:Y:S04]  /*0390*/  STG.E.U8 desc[UR10][R4.64], R9 ;  /* 0x0000000904007986 */ /* 0x0005e8000c10110a */
[----:B------:R2:W-:Y:S01]  /*03a0*/  STG.E.U8 desc[UR10][R4.64+0x1], R11 ;  /* 0x0000010b04007986 */ /* 0x0005e2000c10110a */
[----:B-1----:R-:W-:-:S03]  /*03b0*/  IMAD.X R21, RZ, RZ, R5, P0 ;  /* 0x000000ffff157224 */ /* 0x002fc600000e0605 */
[----:B------:R2:W-:Y:S04]  /*03c0*/  STG.E.U8 desc[UR10][R4.64+0x2], R25 ;  /* 0x0000021904007986 */ /* 0x0005e8000c10110a */
[----:B------:R2:W-:Y:S04]  /*03d0*/  STG.E.U8 desc[UR10][R4.64+0x3], R27 ;  /* 0x0000031b04007986 */ /* 0x0005e8000c10110a */
[----:B------:R2:W-:Y:S04]  /*03e0*/  STG.E.U8 desc[UR10][R4.64+0x4], R13 ;  /* 0x0000040d04007986 */ /* 0x0005e8000c10110a */
[----:B------:R2:W-:Y:S04]  /*03f0*/  STG.E.U8 desc[UR10][R4.64+0x5], R15 ;  /* 0x0000050f04007986 */ /* 0x0005e8000c10110a */
[----:B------:R2:W-:Y:S04]  /*0400*/  STG.E.U8 desc[UR10][R4.64+0x6], R17 ;  /* 0x0000061104007986 */ /* 0x0005e8000c10110a */
[----:B------:R2:W-:Y:S04]  /*0410*/  STG.E.U8 desc[UR10][R4.64+0x7], R19 ;  /* 0x0000071304007986 */ /* 0x0005e8000c10110a */
[----:B------:R2:W-:Y:S01]  /*0420*/  STG.E.U8 desc[UR10][R4.64+0x8], R7 ;  /* 0x0000080704007986 */ /* 0x0005e2000c10110a */
[----:B------:R-:W-:Y:S05]  /*0430*/  BRA.U UP1, `(.L_x_2) ;  /* 0xfffffffd01587547 */ /* 0x000fea000b83ffff */
.L_x_1:
[----:B------:R-:W-:Y:S05]  /*0440*/  BRA.U !UP0, `(.L_x_0) ;  /* 0x0000000108ec7547 */ /* 0x000fea000b800000 */
[----:B------:R-:W-:Y:S02]  /*0450*/  UISETP.GE.U32.AND UP0, UPT, UR7, 0x8, UPT ;  /* 0x000000080700788c */ /* 0x000fe4000bf06070 */
[----:B------:R-:W-:-:S04]  /*0460*/  ULOP3.LUT UR5, UR6, 0x7, URZ, 0xc0, !UPT ;  /* 0x0000000706057892 */ /* 0x000fc8000f8ec0ff */
[----:B------:R-:W-:-:S03]  /*0470*/  UISETP.NE.AND UP1, UPT, UR5, URZ, UPT ;  /* 0x000000ff0500728c */ /* 0x000fc6000bf25270 */
[----:B------:R-:W-:Y:S08]  /*0480*/  BRA.U !UP0, `(.L_x_3) ;  /* 0x0000000108547547 */ /* 0x000ff0000b800000 */
[----:B------:R-:W-:Y:S01]  /*0490*/  IADD3 R6, PT, PT, R1, R0, RZ ;  /* 0x0000000001067210 */ /* 0x000fe20007ffe0ff */
[----:B------:R-:W0:Y:S04]  /*04a0*/  LDCU.64 UR8, c[0x0][0x380] ;  /* 0x00007000ff0877ac */ /* 0x000e280008000a00 */
[----:B--2---:R-:W2:Y:S04]  /*04b0*/  LDL.U8 R7, [R6] ;  /* 0x0000000006077983 */ /* 0x004ea80000100000 */
[----:B------:R-:W3:Y:S04]  /*04c0*/  LDL.U8 R9, [R6+0x1] ;  /* 0x0000010006097983 */ /* 0x000ee80000100000 */
[----:B------:R-:W4:Y:S04]  /*04d0*/  LDL.U8 R11, [R6+0x2] ;  /* 0x00000200060b7983 */ /* 0x000f280000100000 */
[----:B------:R-:W5:Y:S04]  /*04e0*/  LDL.U8 R13, [R6+0x3] ;  /* 0x00000300060d7983 */ /* 0x000f680000100000 */
[----:B------:R-:W5:Y:S04]  /*04f0*/  LDL.U8 R15, [R6+0x4] ;  /* 0x00000400060f7983 */ /* 0x000f680000100000 */
[----:B------:R-:W5:Y:S04]  /*0500*/  LDL.U8 R17, [R6+0x5] ;  /* 0x0000050006117983 */ /* 0x000f680000100000 */
[----:B------:R-:W5:Y:S04]  /*0510*/  LDL.U8 R19, [R6+0x6] ;  /* 0x0000060006137983 */ /* 0x000f680000100000 */
[----:B------:R-:W5:Y:S01]  /*0520*/  LDL.U8 R21, [R6+0x7] ;  /* 0x0000070006157983 */ /* 0x000f620000100000 */
[C---:B0-----:R-:W-:Y:S01]  /*0530*/  IADD3 R4, P0, PT, R0.reuse, UR8, RZ ;  /* 0x0000000800047c10 */ /* 0x041fe2000ff1e0ff */
[----:B------:R-:W-:-:S04]  /*0540*/  VIADD R0, R0, 0x8 ;  /* 0x0000000800007836 */ /* 0x000fc80000000000 */
[----:B------:R-:W-:-:S05]  /*0550*/  IMAD.X R5, RZ, RZ, UR9, P0 ;  /* 0x00000009ff057e24 */ /* 0x000fca00080e06ff */
[----:B--2---:R0:W-:Y:S04]  /*0560*/  STG.E.U8 desc[UR10][R4.64], R7 ;  /* 0x0000000704007986 */ /* 0x0041e8000c10110a */
[----:B---3--:R0:W-:Y:S04]  /*0570*/  STG.E.U8 desc[UR10][R4.64+0x1], R9 ;  /* 0x0000010904007986 */ /* 0x0081e8000c10110a */
[----:B----4-:R0:W-:Y:S04]  /*0580*/  STG.E.U8 desc[UR10][R4.64+0x2], R11 ;  /* 0x0000020b04007986 */ /* 0x0101e8000c10110a */
[----:B-----5:R0:W-:Y:S04]  /*0590*/  STG.E.U8 desc[UR10][R4.64+0x3], R13 ;  /* 0x0000030d04007986 */ /* 0x0201e8000c10110a */
[----:B------:R0:W-:Y:S04]  /*05a0*/  STG.E.U8 desc[UR10][R4.64+0x4], R15 ;  /* 0x0000040f04007986 */ /* 0x0001e8000c10110a */
[----:B------:R0:W-:Y:S04]  /*05b0*/  STG.E.U8 desc[UR10][R4.64+0x5], R17 ;  /* 0x0000051104007986 */ /* 0x0001e8000c10110a */
[----:B------:R0:W-:Y:S04]  /*05c0*/  STG.E.U8 desc[UR10][R4.64+0x6], R19 ;  /* 0x0000061304007986 */ /* 0x0001e8000c10110a */
[----:B------:R0:W-:Y:S02]  /*05d0*/  STG.E.U8 desc[UR10][R4.64+0x7], R21 ;  /* 0x0000071504007986 */ /* 0x0001e4000c10110a */
.L_x_3:
[----:B------:R-:W-:Y:S05]  /*05e0*/  BRA.U !UP1, `(.L_x_0) ;  /* 0x0000000109847547 */ /* 0x000fea000b800000 */
[----:B------:R-:W-:Y:S02]  /*05f0*/  UISETP.GE.U32.AND UP0, UPT, UR5, 0x4, UPT ;  /* 0x000000040500788c */ /* 0x000fe4000bf06070 */
[----:B------:R-:W-:-:S04]  /*0600*/  ULOP3.LUT UR4, UR6, 0x3, URZ, 0xc0, !UPT ;  /* 0x0000000306047892 */ /* 0x000fc8000f8ec0ff */
[----:B------:R-:W-:-:S03]  /*0610*/  UISETP.NE.AND UP1, UPT, UR4, URZ, UPT ;  /* 0x000000ff0400728c */ /* 0x000fc6000bf25270 */
[----:B------:R-:W-:Y:S08]  /*0620*/  BRA.U !UP0, `(.L_x_4) ;  /* 0x0000000108347547 */ /* 0x000ff0000b800000 */
[----:B------:R-:W-:Y:S01]  /*0630*/  IMAD.IADD R6, R1, 0x1, R0 ;  /* 0x0000000101067824 */ /* 0x000fe200078e0200 */
[----:B------:R-:W1:Y:S04]  /*0640*/  LDCU.64 UR6, c[0x0][0x380] ;  /* 0x00007000ff0677ac */ /* 0x000e680008000a00 */
[----:B0-2---:R-:W2:Y:S04]  /*0650*/  LDL.U8 R7, [R6] ;  /* 0x0000000006077983 */ /* 0x005ea80000100000 */
[----:B------:R-:W3:Y:S04]  /*0660*/  LDL.U8 R9, [R6+0x1] ;  /* 0x0000010006097983 */ /* 0x000ee80000100000 */
[----:B------:R-:W4:Y:S04]  /*0670*/  LDL.U8 R11, [R6+0x2] ;  /* 0x00000200060b7983 */ /* 0x000f280000100000 */
[----:B------:R-:W5:Y:S01]  /*0680*/  LDL.U8 R13, [R6+0x3] ;  /* 0x00000300060d7983 */ /* 0x000f620000100000 */
[C---:B-1----:R-:W-:Y:S01]  /*0690*/  IADD3 R4, P0, PT, R0.reuse, UR6, RZ ;  /* 0x0000000600047c10 */ /* 0x042fe2000ff1e0ff */
[----:B------:R-:W-:-:S04]  /*06a0*/  VIADD R0, R0, 0x4 ;  /* 0x0000000400007836 */ /* 0x000fc80000000000 */
[----:B------:R-:W-:-:S05]  /*06b0*/  IMAD.X R5, RZ, RZ, UR7, P0 ;  /* 0x00000007ff057e24 */ /* 0x000fca00080e06ff */
[----:B--2---:R1:W-:Y:S04]  /*06c0*/  STG.E.U8 desc[UR10][R4.64], R7 ;  /* 0x0000000704007986 */ /* 0x0043e8000c10110a */
[----:B---3--:R1:W-:Y:S04]  /*06d0*/  STG.E.U8 desc[UR10][R4.64+0x1], R9 ;  /* 0x0000010904007986 */ /* 0x0083e8000c10110a */
[----:B----4-:R1:W-:Y:S04]  /*06e0*/  STG.E.U8 desc[UR10][R4.64+0x2], R11 ;  /* 0x0000020b04007986 */ /* 0x0103e8000c10110a */
[----:B-----5:R1:W-:Y:S02]  /*06f0*/  STG.E.U8 desc[UR10][R4.64+0x3], R13 ;  /* 0x0000030d04007986 */ /* 0x0203e4000c10110a */
.L_x_4:
[----:B------:R-:W-:Y:S05]  /*0700*/  BRA.U !UP1, `(.L_x_0) ;  /* 0x00000001093c7547 */ /* 0x000fea000b800000 */
[----:B------:R-:W3:Y:S01]  /*0710*/  LDCU.64 UR6, c[0x0][0x380] ;  /* 0x00007000ff0677ac */ /* 0x000ee20008000a00 */
[----:B------:R-:W-:Y:S01]  /*0720*/  UIADD3 UR4, UPT, UPT, -UR4, URZ, URZ ;  /* 0x000000ff04047290 */ /* 0x000fe2000fffe1ff */
[----:B---3--:R-:W-:Y:S01]  /*0730*/  IADD3 R6, P0, PT, R0, UR6, RZ ;  /* 0x0000000600067c10 */ /* 0x008fe2000ff1e0ff */
[----:B------:R-:W-:-:S03]  /*0740*/  IMAD.IADD R0, R1, 0x1, R0 ;  /* 0x0000000101007824 */ /* 0x000fc600078e0200 */
[----:B012---:R-:W-:-:S09]  /*0750*/  IADD3.X R9, PT, PT, RZ, UR7, RZ, P0, !PT ;  /* 0x00000007ff097c10 */ /* 0x007fd200087fe4ff */
.L_x_5:
[----:B---3--:R0:W2:Y:S01]  /*0760*/  LDL.U8 R7, [R0] ;  /* 0x0000000000077983 */ /* 0x0080a20000100000 */
[----:B------:R-:W-:Y:S01]  /*0770*/  IMAD.MOV.U32 R4, RZ, RZ, R6 ;  /* 0x000000ffff047224 */ /* 0x000fe200078e0006 */
[----:B------:R-:W-:Y:S01]  /*0780*/  UIADD3 UR4, UPT, UPT, UR4, 0x1, URZ ;  /* 0x0000000104047890 */ /* 0x000fe2000fffe0ff */
[--C-:B------:R-:W-:Y:S01]  /*0790*/  IMAD.MOV.U32 R5, RZ, RZ, R9.reuse ;  /* 0x000000ffff057224 */ /* 0x100fe200078e0009 */
[----:B------:R-:W-:Y:S02]  /*07a0*/  IADD3 R6, P0, PT, R6, 0x1, RZ ;  /* 0x0000000106067810 */ /* 0x000fe40007f1e0ff */
[----:B------:R-:W-:Y:S01]  /*07b0*/  UISETP.NE.AND UP0, UPT, UR4, URZ, UPT ;  /* 0x000000ff0400728c */ /* 0x000fe2000bf05270 */
[----:B0-----:R-:W-:Y:S02]  /*07c0*/  VIADD R0, R0, 0x1 ;  /* 0x0000000100007836 */ /* 0x001fe40000000000 */
[----:B------:R-:W-:Y:S01]  /*07d0*/  IMAD.X R9, RZ, RZ, R9, P0 ;  /* 0x000000ffff097224 */ /* 0x000fe200000e0609 */
[----:B--2---:R3:W-:Y:S05]  /*07e0*/  STG.E.U8 desc[UR10][R4.64], R7 ;  /* 0x0000000704007986 */ /* 0x0047ea000c10110a */
[----:B------:R-:W-:Y:S05]  /*07f0*/  BRA.U UP0, `(.L_x_5) ;  /* 0xfffffffd00d87547 */ /* 0x000fea000b83ffff */
.L_x_0:
[----:B0123--:R-:W-:Y:S01]  /*0800*/  CS2R R6, SR_CLOCKLO ;  /* 0x0000000000067805 */ /* 0x00ffe20000015000 */
[----:B------:R-:W0:Y:S05]  /*0810*/  LDC.64 R4, c[0x0][0x390] ;  /* 0x0000e400ff047b82 */ /* 0x000e2a0000000a00 */
[----:B------:R-:W-:-:S05]  /*0820*/  IADD3 R2, P0, PT, -R2, R6, RZ ;  /* 0x0000000602027210 */ /* 0x000fca0007f1e1ff */
[----:B------:R-:W-:-:S05]  /*0830*/  IMAD.X R3, R7, 0x1, ~R3, P0 ;  /* 0x0000000107037824 */ /* 0x000fca00000e0e03 */
[----:B0-----:R-:W-:Y:S01]  /*0840*/  STG.E.64 desc[UR10][R4.64], R2 ;  /* 0x0000000204007986 */ /* 0x001fe2000c101b0a */
[----:B------:R-:W-:Y:S05]  /*0850*/  EXIT ;  /* 0x000000000000794d */ /* 0x000fea0003800000 */
.L_x_6:
[----:B------:R-:W-:-:S00]  /*0860*/  BRA `(.L_x_6) ;  /* 0xfffffffc00fc7947 */ /* 0x000fc0000383ffff */
[----:B------:R-:W-:-:S00]  /*0870*/  NOP ;  /* 0x0000000000007918 */ /* 0x000fc00000000000 */
        /* <DEDUP_REMOVED lines=8> */
.L_x_7:


//--------------------- .nv.shared.reserved.0     --------------------------
	.section	.nv.shared.reserved.0,"aw",@nobits
	.weak		__nv_reservedSMEM_offset_0_alias
	.size		__nv_reservedSMEM_offset_0_alias, 0, 64
	.other		__nv_reservedSMEM_offset_0_alias,@"STO_CUDA_RESERVED_SHARED STV_DEFAULT"
__nv_reservedSMEM_offset_0_alias:
	.zero		0
	.zero		64


//--------------------- .nv.constant0._Z9HelloCUDAPciPl --------------------------
	.section	.nv.constant0._Z9HelloCUDAPciPl,"a",@progbits
	.sectionflags	@""
	.align	4
.nv.constant0._Z9HelloCUDAPciPl:
	.zero		920


//--------------------- SYMBOLS --------------------------

	.type		.nv.reservedSmem.offset0,@object
	.size		.nv.reservedSmem.offset0,0x4
